//
// Generated by NVIDIA NVVM Compiler
//
// Compiler Build ID: CL-36424714
// Cuda compilation tools, release 13.0, V13.0.88
// Based on NVVM 20.0.0
//

.version 9.0
.target sm_100
.address_size 64

	// .globl	_Z23rgb_to_grayscale_kernelPKfPfii

.visible .entry _Z23rgb_to_grayscale_kernelPKfPfii(
	.param .u64 .ptr .align 1 _Z23rgb_to_grayscale_kernelPKfPfii_param_0,
	.param .u64 .ptr .align 1 _Z23rgb_to_grayscale_kernelPKfPfii_param_1,
	.param .u32 _Z23rgb_to_grayscale_kernelPKfPfii_param_2,
	.param .u32 _Z23rgb_to_grayscale_kernelPKfPfii_param_3
)
{


	ret;

}


// ===== COMPILED SASS (sm_100) =====

	.target	sm_100

	.elftype	@"ET_EXEC"


//--------------------- .note.nv.tkinfo           --------------------------
	.section	.note.nv.tkinfo,"",@"SHT_NOTE"
	.sectionflags	@"SHF_NOTE_NV_TKINFO"
	.tkinfo
        /*0018*/ 	.word	0x00000002
        /*0030*/ 	.string	""
        /*0030*/ 	.string	"ptxas"
        /*0030*/ 	.string	"Cuda compilation tools, release 13.0, V13.0.88"
        /*0030*/ 	.string	"Build cuda_13.0.r13.0/compiler.36424714_0"
        /*0030*/ 	.string	"-arch sm_100 -m 64 "



//--------------------- .note.nv.cuinfo           --------------------------
	.section	.note.nv.cuinfo,"",@"SHT_NOTE"
	.sectionflags	@"SHF_NOTE_NV_CUINFO"
        /*0018*/ 	.short	0x0002
        /*001a*/ 	.short	0x0064
        /*001c*/ 	.short	0x0082
	.zero		2


//--------------------- .nv.info                  --------------------------
	.section	.nv.info,"",@"SHT_CUDA_INFO"
	.align	4


	//----- nvinfo : EIATTR_REGCOUNT
	.align		4
        /*0000*/ 	.byte	0x04, 0x2f
        /*0002*/ 	.short	(.L_1 - .L_0)
	.align		4
.L_0:
        /*0004*/ 	.word	index@(_Z23rgb_to_grayscale_kernelPKfPfii)
        /*0008*/ 	.word	0x00000004


	//----- nvinfo : EIATTR_FRAME_SIZE
	.align		4
.L_1:
        /*000c*/ 	.byte	0x04, 0x11
        /*000e*/ 	.short	(.L_3 - .L_2)
	.align		4
.L_2:
        /*0010*/ 	.word	index@(_Z23rgb_to_grayscale_kernelPKfPfii)
        /*0014*/ 	.word	0x00000000


	//----- nvinfo : EIATTR_MIN_STACK_SIZE
	.align		4
.L_3:
        /*0018*/ 	.byte	0x04, 0x12
        /*001a*/ 	.short	(.L_5 - .L_4)
	.align		4
.L_4:
        /*001c*/ 	.word	index@(_Z23rgb_to_grayscale_kernelPKfPfii)
        /*0020*/ 	.word	0x00000000
.L_5:


//--------------------- .nv.compat                --------------------------
	.section	.nv.compat,"",@"SHT_CUDA_COMPAT_INFO"
	.align	4
        /*0000*/ 	.byte	0x02, 0x09, 0x00, 0x00, 0x02, 0x02, 0x01, 0x00, 0x02, 0x05, 0x05, 0x00, 0x03, 0x07, 0x01, 0x01
        /*0010*/ 	.byte	0x02, 0x03, 0x00, 0x00, 0x02, 0x06, 0x01, 0x00, 0x04, 0x0b, 0x08, 0x00, 0x09, 0x00, 0x00, 0x00
        /*0020*/ 	.byte	0x00, 0x00, 0x00, 0x00


//--------------------- .nv.info._Z23rgb_to_grayscale_kernelPKfPfii --------------------------
	.section	.nv.info._Z23rgb_to_grayscale_kernelPKfPfii,"",@"SHT_CUDA_INFO"
	.sectionflags	@""
	.align	4


	//----- nvinfo : EIATTR_CUDA_API_VERSION
	.align		4
        /*0000*/ 	.byte	0x04, 0x37
        /*0002*/ 	.short	(.L_7 - .L_6)
.L_6:
        /*0004*/ 	.word	0x00000082


	//----- nvinfo : EIATTR_KPARAM_INFO
	.align		4
.L_7:
        /*0008*/ 	.byte	0x04, 0x17
        /*000a*/ 	.short	(.L_9 - .L_8)
.L_8:
        /*000c*/ 	.word	0x00000000
        /*0010*/ 	.short	0x0003
        /*0012*/ 	.short	0x0014
        /*0014*/ 	.byte	0x00, 0xf0, 0x11, 0x00


	//----- nvinfo : EIATTR_KPARAM_INFO
	.align		4
.L_9:
        /*0018*/ 	.byte	0x04, 0x17
        /*001a*/ 	.short	(.L_11 - .L_10)
.L_10:
        /*001c*/ 	.word	0x00000000
        /*0020*/ 	.short	0x0002
        /*0022*/ 	.short	0x0010
        /*0024*/ 	.byte	0x00, 0xf0, 0x11, 0x00


	//----- nvinfo : EIATTR_KPARAM_INFO
	.align		4
.L_11:
        /*0028*/ 	.byte	0x04, 0x17
        /*002a*/ 	.short	(.L_13 - .L_12)
.L_12:
        /*002c*/ 	.word	0x00000000
        /*0030*/ 	.short	0x0001
        /*0032*/ 	.short	0x0008
        /*0034*/ 	.byte	0x00, 0xf5, 0x21, 0x00


	//----- nvinfo : EIATTR_KPARAM_INFO
	.align		4
.L_13:
        /*0038*/ 	.byte	0x04, 0x17
        /*003a*/ 	.short	(.L_15 - .L_14)
.L_14:
        /*003c*/ 	.word	0x00000000
        /*0040*/ 	.short	0x0000
        /*0042*/ 	.short	0x0000
        /*0044*/ 	.byte	0x00, 0xf5, 0x21, 0x00


	//----- nvinfo : EIATTR_SPARSE_MMA_MASK
	.align		4
.L_15:
        /*0048*/ 	.byte	0x03, 0x50
        /*004a*/ 	.short	0x0000


	//----- nvinfo : EIATTR_MAXREG_COUNT
	.align		4
        /*004c*/ 	.byte	0x03, 0x1b
        /*004e*/ 	.short	0x00ff


	//----- nvinfo : EIATTR_MERCURY_ISA_VERSION
	.align		4
        /*0050*/ 	.byte	0x03, 0x5f
        /*0052*/ 	.short	0x0101


	//----- nvinfo : EIATTR_VRC_CTA_INIT_COUNT
	.align		4
        /*0054*/ 	.byte	0x02, 0x4a
	.zero		1
	.zero		1


	//----- nvinfo : EIATTR_EXIT_INSTR_OFFSETS
	.align		4
        /*0058*/ 	.byte	0x04, 0x1c
        /*005a*/ 	.short	(.L_17 - .L_16)


	//   ....[0]....
.L_16:
        /*005c*/ 	.word	0x00000010


	//----- nvinfo : EIATTR_CBANK_PARAM_SIZE
	.align		4
.L_17:
        /*0060*/ 	.byte	0x03, 0x19
        /*0062*/ 	.short	0x0018


	//----- nvinfo : EIATTR_PARAM_CBANK
	.align		4
        /*0064*/ 	.byte	0x04, 0x0a
        /*0066*/ 	.short	(.L_19 - .L_18)
	.align		4
.L_18:
        /*0068*/ 	.word	index@(.nv.constant0._Z23rgb_to_grayscale_kernelPKfPfii)
        /*006c*/ 	.short	0x0380
        /*006e*/ 	.short	0x0018


	//----- nvinfo : EIATTR_SW_WAR
	.align		4
.L_19:
        /*0070*/ 	.byte	0x04, 0x36
        /*0072*/ 	.short	(.L_21 - .L_20)
.L_20:
        /*0074*/ 	.word	0x00000008
.L_21:


//--------------------- .nv.callgraph             --------------------------
	.section	.nv.callgraph,"",@"SHT_CUDA_CALLGRAPH"
	.align	4
	.sectionentsize	8
	.align		4
        /*0000*/ 	.word	0x00000000
	.align		4
        /*0004*/ 	.word	0xffffffff
	.align		4
        /*0008*/ 	.word	0x00000000
	.align		4
        /*000c*/ 	.word	0xfffffffe
	.align		4
        /*0010*/ 	.word	0x00000000
	.align		4
        /*0014*/ 	.word	0xfffffffd
	.align		4
        /*0018*/ 	.word	0x00000000
	.align		4
        /*001c*/ 	.word	0xfffffffc


//--------------------- .text._Z23rgb_to_grayscale_kernelPKfPfii --------------------------
	.section	.text._Z23rgb_to_grayscale_kernelPKfPfii,"ax",@progbits
	.align	128
        .global         _Z23rgb_to_grayscale_kernelPKfPfii
        .type           _Z23rgb_to_grayscale_kernelPKfPfii,@function
        .size           _Z23rgb_to_grayscale_kernelPKfPfii,(.L_x_1 - _Z23rgb_to_grayscale_kernelPKfPfii)
        .other          _Z23rgb_to_grayscale_kernelPKfPfii,@"STO_CUDA_ENTRY STV_DEFAULT"
_Z23rgb_to_grayscale_kernelPKfPfii:
.text._Z23rgb_to_grayscale_kernelPKfPfii:
[----:B------:R-:W-:Y:S01]  /*0000*/  LDC R1, c[0x0][0x37c] ;  /* 0x0000df00ff017b82 */ /* 0x000fe20000000800 */
[----:B------:R-:W-:Y:S05]  /*0010*/  EXIT ;  /* 0x000000000000794d */ /* 0x000fea0003800000 */
.L_x_0:
[----:B------:R-:W-:-:S00]  /*0020*/  BRA `(.L_x_0) ;  /* 0xfffffffc00fc7947 */ /* 0x000fc0000383ffff */
[----:B------:R-:W-:-:S00]  /*0030*/  NOP ;  /* 0x0000000000007918 */ /* 0x000fc00000000000 */
        /* <DEDUP_REMOVED lines=12> */
.L_x_1:


//--------------------- .nv.shared.reserved.0     --------------------------
	.section	.nv.shared.reserved.0,"aw",@nobits
	.weak		__nv_reservedSMEM_offset_0_alias
	.size		__nv_reservedSMEM_offset_0_alias, 0, 64
	.other		__nv_reservedSMEM_offset_0_alias,@"STO_CUDA_RESERVED_SHARED STV_DEFAULT"
__nv_reservedSMEM_offset_0_alias:
	.zero		0
	.zero		64


//--------------------- .nv.constant0._Z23rgb_to_grayscale_kernelPKfPfii --------------------------
	.section	.nv.constant0._Z23rgb_to_grayscale_kernelPKfPfii,"a",@progbits
	.sectionflags	@""
	.align	4
.nv.constant0._Z23rgb_to_grayscale_kernelPKfPfii:
	.zero		920


//--------------------- SYMBOLS --------------------------

	.type		.nv.reservedSmem.offset0,@object
	.size		.nv.reservedSmem.offset0,0x4
